	.headerflags	@"EF_CUDA_TEXMODE_UNIFIED EF_CUDA_64BIT_ADDRESS EF_CUDA_ACCELERATORS EF_CUDA_SM90 EF_CUDA_VIRTUAL_SM(EF_CUDA_SM90)"
	.elftype	@"ET_EXEC"


//--------------------- .nv.info                  --------------------------
	.section	.nv.info,"",@"SHT_CUDA_INFO"
	.align	4


	//----- nvinfo : EIATTR_REGCOUNT
	.align		4
        /*0000*/ 	.byte	0x04, 0x2f
        /*0002*/ 	.short	(.L_1 - .L_0)
	.align		4
.L_0:
        /*0004*/ 	.word	index@(triton_poi_fused_add_0)
        /*0008*/ 	.word	0x0000000e


	//----- nvinfo : EIATTR_MIN_STACK_SIZE
	.align		4
.L_1:
        /*000c*/ 	.byte	0x04, 0x12
        /*000e*/ 	.short	(.L_3 - .L_2)
	.align		4
.L_2:
        /*0010*/ 	.word	index@(triton_poi_fused_add_0)
        /*0014*/ 	.word	0x00000000


	//----- nvinfo : EIATTR_FRAME_SIZE
	.align		4
.L_3:
        /*0018*/ 	.byte	0x04, 0x11
        /*001a*/ 	.short	(.L_5 - .L_4)
	.align		4
.L_4:
        /*001c*/ 	.word	index@(triton_poi_fused_add_0)
        /*0020*/ 	.word	0x00000000


	//----- nvinfo : EIATTR_MIN_STACK_SIZE
	.align		4
.L_5:
        /*0024*/ 	.byte	0x04, 0x12
        /*0026*/ 	.short	(.L_7 - .L_6)
	.align		4
.L_6:
        /*0028*/ 	.word	index@(triton_poi_fused_add_0)
        /*002c*/ 	.word	0x00000000
.L_7:


//--------------------- .nv.info.triton_poi_fused_add_0 --------------------------
	.section	.nv.info.triton_poi_fused_add_0,"",@"SHT_CUDA_INFO"
	.sectionflags	@""
	.align	4


	//----- nvinfo : EIATTR_CUDA_API_VERSION
	.align		4
        /*0000*/ 	.byte	0x04, 0x37
        /*0002*/ 	.short	(.L_9 - .L_8)
.L_8:
        /*0004*/ 	.word	0x0000007c


	//----- nvinfo : EIATTR_KPARAM_INFO
	.align		4
.L_9:
        /*0008*/ 	.byte	0x04, 0x17
        /*000a*/ 	.short	(.L_11 - .L_10)
.L_10:
        /*000c*/ 	.word	0x00000000
        /*0010*/ 	.short	0x0002
        /*0012*/ 	.short	0x0010
        /*0014*/ 	.byte	0x00, 0xf0, 0x11, 0x00


	//----- nvinfo : EIATTR_KPARAM_INFO
	.align		4
.L_11:
        /*0018*/ 	.byte	0x04, 0x17
        /*001a*/ 	.short	(.L_13 - .L_12)
.L_12:
        /*001c*/ 	.word	0x00000000
        /*0020*/ 	.short	0x0001
        /*0022*/ 	.short	0x0008
        /*0024*/ 	.byte	0x00, 0xf4, 0x21, 0x00


	//----- nvinfo : EIATTR_KPARAM_INFO
	.align		4
.L_13:
        /*0028*/ 	.byte	0x04, 0x17
        /*002a*/ 	.short	(.L_15 - .L_14)
.L_14:
        /*002c*/ 	.word	0x00000000
        /*0030*/ 	.short	0x0000
        /*0032*/ 	.short	0x0000
        /*0034*/ 	.byte	0x00, 0xf4, 0x21, 0x00


	//----- nvinfo : EIATTR_SPARSE_MMA_MASK
	.align		4
.L_15:
        /*0038*/ 	.byte	0x03, 0x50
        /*003a*/ 	.short	0x0000


	//----- nvinfo : EIATTR_MAXREG_COUNT
	.align		4
        /*003c*/ 	.byte	0x03, 0x1b
        /*003e*/ 	.short	0x00ff


	//----- nvinfo : EIATTR_EXIT_INSTR_OFFSETS
	.align		4
        /*0040*/ 	.byte	0x04, 0x1c
        /*0042*/ 	.short	(.L_17 - .L_16)


	//   ....[0]....
.L_16:
        /*0044*/ 	.word	0x00000120


	//   ....[1]....
        /*0048*/ 	.word	0x00000140


	//----- nvinfo : EIATTR_REQNTID
	.align		4
.L_17:
        /*004c*/ 	.byte	0x04, 0x10
        /*004e*/ 	.short	(.L_19 - .L_18)
.L_18:
        /*0050*/ 	.word	0x00000080
        /*0054*/ 	.word	0x00000001
        /*0058*/ 	.word	0x00000001


	//----- nvinfo : EIATTR_CBANK_PARAM_SIZE
	.align		4
.L_19:
        /*005c*/ 	.byte	0x03, 0x19
        /*005e*/ 	.short	0x0014


	//----- nvinfo : EIATTR_PARAM_CBANK
	.align		4
        /*0060*/ 	.byte	0x04, 0x0a
        /*0062*/ 	.short	(.L_21 - .L_20)
	.align		4
.L_20:
        /*0064*/ 	.word	index@(.nv.constant0.triton_poi_fused_add_0)
        /*0068*/ 	.short	0x0210
        /*006a*/ 	.short	0x0014


	//----- nvinfo : EIATTR_SW_WAR
	.align		4
.L_21:
        /*006c*/ 	.byte	0x04, 0x36
        /*006e*/ 	.short	(.L_23 - .L_22)
.L_22:
        /*0070*/ 	.word	0x00000008
.L_23:


//--------------------- .nv.callgraph             --------------------------
	.section	.nv.callgraph,"",@"SHT_CUDA_CALLGRAPH"
	.align	4
	.sectionentsize	8
	.align		4
        /*0000*/ 	.word	0x00000000
	.align		4
        /*0004*/ 	.word	0xffffffff
	.align		4
        /*0008*/ 	.word	0x00000000
	.align		4
        /*000c*/ 	.word	0xfffffffe
	.align		4
        /*0010*/ 	.word	0x00000000
	.align		4
        /*0014*/ 	.word	0xfffffffd
	.align		4
        /*0018*/ 	.word	0x00000000
	.align		4
        /*001c*/ 	.word	0xfffffffc


//--------------------- .text.triton_poi_fused_add_0 --------------------------
	.section	.text.triton_poi_fused_add_0,"ax",@progbits
	.align	128
        .global         triton_poi_fused_add_0
        .type           triton_poi_fused_add_0,@function
        .size           triton_poi_fused_add_0,(.L_x_1 - triton_poi_fused_add_0)
        .other          triton_poi_fused_add_0,@"STO_CUDA_ENTRY STV_DEFAULT"
triton_poi_fused_add_0:
.text.triton_poi_fused_add_0:
[----:B------:R-:W0:Y:S02]  /*0000*/  LDC R1, c[0x0][0x28] ;  /* 0x00000a00ff017b82 */ /* 0x000e240000000800 */
[----:B------:R-:W1:Y:S01]  /*0010*/  S2R R0, SR_TID.X ;  /* 0x0000000000007919 */ /* 0x000e620000002100 */
[----:B------:R-:W2:Y:S01]  /*0020*/  LDC.64 R2, c[0x0][0x210] ;  /* 0x00008400ff027b82 */ /* 0x000ea20000000a00 */
[----:B------:R-:W-:Y:S01]  /*0030*/  MOV R11, RZ ;  /* 0x000000ff000b7202 */ /* 0x000fe20000000f00 */
[----:B------:R-:W-:Y:S01]  /*0040*/  ULDC.64 UR4, c[0x0][0x208] ;  /* 0x0000820000047ab9 */ /* 0x000fe20000000a00 */
[----:B------:R-:W3:Y:S05]  /*0050*/  S2R R9, SR_CTAID.X ;  /* 0x0000000000097919 */ /* 0x000eea0000002500 */
[----:B------:R-:W4:Y:S01]  /*0060*/  LDC.64 R6, c[0x0][0x218] ;  /* 0x00008600ff067b82 */ /* 0x000f220000000a00 */
[----:B-1----:R-:W-:-:S04]  /*0070*/  LOP3.LUT R0, R0, 0x7f, RZ, 0xc0, !PT ;  /* 0x0000007f00007812 */ /* 0x002fc800078ec0ff */
[----:B---3--:R-:W-:Y:S01]  /*0080*/  LEA R9, R9, R0, 0x7 ;  /* 0x0000000009097211 */ /* 0x008fe200078e38ff */
[----:B------:R-:W-:-:S03]  /*0090*/  HFMA2.MMA R0, -RZ, RZ, 0, 0 ;  /* 0x00000000ff007435 */ /* 0x000fc600000001ff */
[----:B------:R-:W-:Y:S02]  /*00a0*/  ISETP.GE.AND P0, PT, R9, 0x80, PT ;  /* 0x000000800900780c */ /* 0x000fe40003f06270 */
[----:B------:R-:W-:-:S05]  /*00b0*/  IADD3 R5, R9, 0x80, RZ ;  /* 0x0000008009057810 */ /* 0x000fca0007ffe0ff */
[----:B--2---:R-:W-:-:S04]  /*00c0*/  IMAD.WIDE R4, R5, 0x4, R2 ;  /* 0x0000000405047825 */ /* 0x004fc800078e0202 */
[C---:B------:R-:W-:Y:S02]  /*00d0*/  IMAD.WIDE R2, R9.reuse, 0x4, R2 ;  /* 0x0000000409027825 */ /* 0x040fe400078e0202 */
[----:B------:R-:W2:Y:S04]  /*00e0*/  @!P0 LDG.E R11, desc[UR4][R4.64] ;  /* 0x00000004040b8981 */ /* 0x000ea8000c1e1900 */
[----:B------:R-:W2:Y:S01]  /*00f0*/  @!P0 LDG.E R0, desc[UR4][R2.64] ;  /* 0x0000000402008981 */ /* 0x000ea2000c1e1900 */
[----:B----4-:R-:W-:-:S04]  /*0100*/  IMAD.WIDE R6, R9, 0x4, R6 ;  /* 0x0000000409067825 */ /* 0x010fc800078e0206 */
[----:B--2---:R-:W-:Y:S01]  /*0110*/  FADD R11, R11, R0 ;  /* 0x000000000b0b7221 */ /* 0x004fe20000000000 */
[----:B------:R-:W-:Y:S06]  /*0120*/  @P0 EXIT ;  /* 0x000000000000094d */ /* 0x000fec0003800000 */
[----:B------:R-:W-:Y:S01]  /*0130*/  STG.E desc[UR4][R6.64], R11 ;  /* 0x0000000b06007986 */ /* 0x000fe2000c101904 */
[----:B------:R-:W-:Y:S05]  /*0140*/  EXIT ;  /* 0x000000000000794d */ /* 0x000fea0003800000 */
.L_x_0:
[----:B------:R-:W-:-:S00]  /*0150*/  BRA `(.L_x_0) ;  /* 0xfffffffc00fc7947 */ /* 0x000fc0000383ffff */
[----:B------:R-:W-:-:S00]  /*0160*/  NOP ;  /* 0x0000000000007918 */ /* 0x000fc00000000000 */
        /* <DEDUP_REMOVED lines=9> */
.L_x_1:


//--------------------- .nv.constant0.triton_poi_fused_add_0 --------------------------
	.section	.nv.constant0.triton_poi_fused_add_0,"a",@progbits
	.sectionflags	@""
	.align	4
.nv.constant0.triton_poi_fused_add_0:
	.zero		548
